	.headerflags	@"EF_CUDA_TEXMODE_UNIFIED EF_CUDA_64BIT_ADDRESS EF_CUDA_SM86 EF_CUDA_VIRTUAL_SM(EF_CUDA_SM86)"
	.elftype	@"ET_EXEC"


//--------------------- .nv.info                  --------------------------
	.section	.nv.info,"",@"SHT_CUDA_INFO"
	.align	4


	//----- nvinfo : EIATTR_REGCOUNT
	.align		4
        /*0000*/ 	.byte	0x04, 0x2f
        /*0002*/ 	.short	(.L_2 - .L_1)
	.align		4
.L_1:
        /*0004*/ 	.word	index@(triton_red_fused__scaled_dot_product_flash_attention__to_copy_add_mean_mul_pow_rsqrt_2)
        /*0008*/ 	.word	0x0000002c


	//----- nvinfo : EIATTR_MIN_STACK_SIZE
	.align		4
.L_2:
        /*000c*/ 	.byte	0x04, 0x12
        /*000e*/ 	.short	(.L_4 - .L_3)
	.align		4
.L_3:
        /*0010*/ 	.word	index@(triton_red_fused__scaled_dot_product_flash_attention__to_copy_add_mean_mul_pow_rsqrt_2)
        /*0014*/ 	.word	0x00000000


	//----- nvinfo : EIATTR_FRAME_SIZE
	.align		4
.L_4:
        /*0018*/ 	.byte	0x04, 0x11
        /*001a*/ 	.short	(.L_6 - .L_5)
	.align		4
.L_5:
        /*001c*/ 	.word	index@(triton_red_fused__scaled_dot_product_flash_attention__to_copy_add_mean_mul_pow_rsqrt_2)
        /*0020*/ 	.word	0x00000000


	//----- nvinfo : EIATTR_MIN_STACK_SIZE
	.align		4
.L_6:
        /*0024*/ 	.byte	0x04, 0x12
        /*0026*/ 	.short	(.L_8 - .L_7)
	.align		4
.L_7:
        /*0028*/ 	.word	index@(triton_red_fused__scaled_dot_product_flash_attention__to_copy_add_mean_mul_pow_rsqrt_2)
        /*002c*/ 	.word	0x00000000
.L_8:


//--------------------- .nv.info.triton_red_fused__scaled_dot_product_flash_attention__to_copy_add_mean_mul_pow_rsqrt_2 --------------------------
	.section	.nv.info.triton_red_fused__scaled_dot_product_flash_attention__to_copy_add_mean_mul_pow_rsqrt_2,"",@"SHT_CUDA_INFO"
	.sectionflags	@""
	.align	4


	//----- nvinfo : EIATTR_CUDA_API_VERSION
	.align		4
        /*0000*/ 	.byte	0x04, 0x37
        /*0002*/ 	.short	(.L_10 - .L_9)
.L_9:
        /*0004*/ 	.word	0x0000007c


	//----- nvinfo : EIATTR_SW2861232_WAR
	.align		4
.L_10:
        /*0008*/ 	.byte	0x01, 0x35
	.zero		2


	//----- nvinfo : EIATTR_PARAM_CBANK
	.align		4
        /*000c*/ 	.byte	0x04, 0x0a
        /*000e*/ 	.short	(.L_12 - .L_11)
	.align		4
.L_11:
        /*0010*/ 	.word	index@(.nv.constant0.triton_red_fused__scaled_dot_product_flash_attention__to_copy_add_mean_mul_pow_rsqrt_2)
        /*0014*/ 	.short	0x0160
        /*0016*/ 	.short	0x0048


	//----- nvinfo : EIATTR_CBANK_PARAM_SIZE
	.align		4
.L_12:
        /*0018*/ 	.byte	0x03, 0x19
        /*001a*/ 	.short	0x0048


	//----- nvinfo : EIATTR_KPARAM_INFO
	.align		4
        /*001c*/ 	.byte	0x04, 0x17
        /*001e*/ 	.short	(.L_14 - .L_13)
.L_13:
        /*0020*/ 	.word	0x00000000
        /*0024*/ 	.short	0x0009
        /*0026*/ 	.short	0x0040
        /*0028*/ 	.byte	0x00, 0xf4, 0x21, 0x00


	//----- nvinfo : EIATTR_KPARAM_INFO
	.align		4
.L_14:
        /*002c*/ 	.byte	0x04, 0x17
        /*002e*/ 	.short	(.L_16 - .L_15)
.L_15:
        /*0030*/ 	.word	0x00000000
        /*0034*/ 	.short	0x0008
        /*0036*/ 	.short	0x003c
        /*0038*/ 	.byte	0x00, 0xf0, 0x11, 0x00


	//----- nvinfo : EIATTR_KPARAM_INFO
	.align		4
.L_16:
        /*003c*/ 	.byte	0x04, 0x17
        /*003e*/ 	.short	(.L_18 - .L_17)
.L_17:
        /*0040*/ 	.word	0x00000000
        /*0044*/ 	.short	0x0007
        /*0046*/ 	.short	0x0038
        /*0048*/ 	.byte	0x00, 0xf0, 0x11, 0x00


	//----- nvinfo : EIATTR_KPARAM_INFO
	.align		4
.L_18:
        /*004c*/ 	.byte	0x04, 0x17
        /*004e*/ 	.short	(.L_20 - .L_19)
.L_19:
        /*0050*/ 	.word	0x00000000
        /*0054*/ 	.short	0x0006
        /*0056*/ 	.short	0x0030
        /*0058*/ 	.byte	0x00, 0xf4, 0x21, 0x00


	//----- nvinfo : EIATTR_KPARAM_INFO
	.align		4
.L_20:
        /*005c*/ 	.byte	0x04, 0x17
        /*005e*/ 	.short	(.L_22 - .L_21)
.L_21:
        /*0060*/ 	.word	0x00000000
        /*0064*/ 	.short	0x0005
        /*0066*/ 	.short	0x0028
        /*0068*/ 	.byte	0x00, 0xf4, 0x21, 0x00


	//----- nvinfo : EIATTR_KPARAM_INFO
	.align		4
.L_22:
        /*006c*/ 	.byte	0x04, 0x17
        /*006e*/ 	.short	(.L_24 - .L_23)
.L_23:
        /*0070*/ 	.word	0x00000000
        /*0074*/ 	.short	0x0004
        /*0076*/ 	.short	0x0020
        /*0078*/ 	.byte	0x00, 0xf4, 0x21, 0x00


	//----- nvinfo : EIATTR_KPARAM_INFO
	.align		4
.L_24:
        /*007c*/ 	.byte	0x04, 0x17
        /*007e*/ 	.short	(.L_26 - .L_25)
.L_25:
        /*0080*/ 	.word	0x00000000
        /*0084*/ 	.short	0x0003
        /*0086*/ 	.short	0x0018
        /*0088*/ 	.byte	0x00, 0xf4, 0x21, 0x00


	//----- nvinfo : EIATTR_KPARAM_INFO
	.align		4
.L_26:
        /*008c*/ 	.byte	0x04, 0x17
        /*008e*/ 	.short	(.L_28 - .L_27)
.L_27:
        /*0090*/ 	.word	0x00000000
        /*0094*/ 	.short	0x0002
        /*0096*/ 	.short	0x0010
        /*0098*/ 	.byte	0x00, 0xf4, 0x21, 0x00


	//----- nvinfo : EIATTR_KPARAM_INFO
	.align		4
.L_28:
        /*009c*/ 	.byte	0x04, 0x17
        /*009e*/ 	.short	(.L_30 - .L_29)
.L_29:
        /*00a0*/ 	.word	0x00000000
        /*00a4*/ 	.short	0x0001
        /*00a6*/ 	.short	0x0008
        /*00a8*/ 	.byte	0x00, 0xf4, 0x21, 0x00


	//----- nvinfo : EIATTR_KPARAM_INFO
	.align		4
.L_30:
        /*00ac*/ 	.byte	0x04, 0x17
        /*00ae*/ 	.short	(.L_32 - .L_31)
.L_31:
        /*00b0*/ 	.word	0x00000000
        /*00b4*/ 	.short	0x0000
        /*00b6*/ 	.short	0x0000
        /*00b8*/ 	.byte	0x00, 0xf4, 0x21, 0x00


	//----- nvinfo : EIATTR_MAXREG_COUNT
	.align		4
.L_32:
        /*00bc*/ 	.byte	0x03, 0x1b
        /*00be*/ 	.short	0x00ff


	//----- nvinfo : EIATTR_COOP_GROUP_MASK_REGIDS
	.align		4
        /*00c0*/ 	.byte	0x04, 0x29
        /*00c2*/ 	.short	(.L_34 - .L_33)


	//   ....[0]....
.L_33:
        /*00c4*/ 	.word	0xffffffff


	//   ....[1]....
        /*00c8*/ 	.word	0xffffffff


	//   ....[2]....
        /*00cc*/ 	.word	0xffffffff


	//   ....[3]....
        /*00d0*/ 	.word	0xffffffff


	//   ....[4]....
        /*00d4*/ 	.word	0xffffffff


	//   ....[5]....
        /*00d8*/ 	.word	0xffffffff


	//   ....[6]....
        /*00dc*/ 	.word	0xffffffff


	//   ....[7]....
        /*00e0*/ 	.word	0xffffffff


	//   ....[8]....
        /*00e4*/ 	.word	0xffffffff


	//   ....[9]....
        /*00e8*/ 	.word	0xffffffff


	//   ....[10]....
        /*00ec*/ 	.word	0xffffffff


	//   ....[11]....
        /*00f0*/ 	.word	0xffffffff


	//----- nvinfo : EIATTR_COOP_GROUP_INSTR_OFFSETS
	.align		4
.L_34:
        /*00f4*/ 	.byte	0x04, 0x28
        /*00f6*/ 	.short	(.L_36 - .L_35)


	//   ....[0]....
.L_35:
        /*00f8*/ 	.word	0x00000340


	//   ....[1]....
        /*00fc*/ 	.word	0x00000370


	//   ....[2]....
        /*0100*/ 	.word	0x000003d0


	//   ....[3]....
        /*0104*/ 	.word	0x000003f0


	//   ....[4]....
        /*0108*/ 	.word	0x00000430


	//   ....[5]....
        /*010c*/ 	.word	0x00000450


	//   ....[6]....
        /*0110*/ 	.word	0x00000460


	//   ....[7]....
        /*0114*/ 	.word	0x00000480


	//   ....[8]....
        /*0118*/ 	.word	0x00000510


	//   ....[9]....
        /*011c*/ 	.word	0x00000550


	//   ....[10]....
        /*0120*/ 	.word	0x00000580


	//   ....[11]....
        /*0124*/ 	.word	0x00000690


	//----- nvinfo : EIATTR_EXIT_INSTR_OFFSETS
	.align		4
.L_36:
        /*0128*/ 	.byte	0x04, 0x1c
        /*012a*/ 	.short	(.L_38 - .L_37)


	//   ....[0]....
.L_37:
        /*012c*/ 	.word	0x00001260


	//   ....[1]....
        /*0130*/ 	.word	0x00001290


	//----- nvinfo : EIATTR_REQNTID
	.align		4
.L_38:
        /*0134*/ 	.byte	0x04, 0x10
        /*0136*/ 	.short	(.L_40 - .L_39)
.L_39:
        /*0138*/ 	.word	0x00000040
        /*013c*/ 	.word	0x00000001
        /*0140*/ 	.word	0x00000001
.L_40:


//--------------------- .nv.callgraph             --------------------------
	.section	.nv.callgraph,"",@"SHT_CUDA_CALLGRAPH"
	.align	4
	.sectionentsize	8
	.align		4
        /*0000*/ 	.word	0x00000000
	.align		4
        /*0004*/ 	.word	0xffffffff
	.align		4
        /*0008*/ 	.word	0x00000000
	.align		4
        /*000c*/ 	.word	0xfffffffe
	.align		4
        /*0010*/ 	.word	0x00000000
	.align		4
        /*0014*/ 	.word	0xfffffffd
	.align		4
        /*0018*/ 	.word	0x00000000
	.align		4
        /*001c*/ 	.word	0xfffffffc


//--------------------- .nv.rel.action            --------------------------
	.section	.nv.rel.action,"",@"SHT_CUDA_RELOCINFO"
	.align	8
	.sectionentsize	8
        /*0000*/ 	.byte	0x73, 0x00, 0x00, 0x00, 0x00, 0x00, 0x00, 0x00, 0x00, 0x00, 0x00, 0x11, 0x25, 0x00, 0x05, 0x36


//--------------------- .nv.constant4             --------------------------
	.section	.nv.constant4,"a",@progbits
	.align	8
	.align		8
.nv.constant4:
        /*0000*/ 	.dword	_$_str


//--------------------- .nv.constant0.triton_red_fused__scaled_dot_product_flash_attention__to_copy_add_mean_mul_pow_rsqrt_2 --------------------------
	.section	.nv.constant0.triton_red_fused__scaled_dot_product_flash_attention__to_copy_add_mean_mul_pow_rsqrt_2,"a",@progbits
	.sectionflags	@""
	.align	4
.nv.constant0.triton_red_fused__scaled_dot_product_flash_attention__to_copy_add_mean_mul_pow_rsqrt_2:
	.zero		424


//--------------------- .text.triton_red_fused__scaled_dot_product_flash_attention__to_copy_add_mean_mul_pow_rsqrt_2 --------------------------
	.section	.text.triton_red_fused__scaled_dot_product_flash_attention__to_copy_add_mean_mul_pow_rsqrt_2,"ax",@progbits
	.sectionflags	@"SHF_BARRIERS=1"
	.sectioninfo	@"SHI_REGISTERS=44"
	.align	128
        .global         triton_red_fused__scaled_dot_product_flash_attention__to_copy_add_mean_mul_pow_rsqrt_2
        .type           triton_red_fused__scaled_dot_product_flash_attention__to_copy_add_mean_mul_pow_rsqrt_2,@function
        .size           triton_red_fused__scaled_dot_product_flash_attention__to_copy_add_mean_mul_pow_rsqrt_2,(.L_x_2 - triton_red_fused__scaled_dot_product_flash_attention__to_copy_add_mean_mul_pow_rsqrt_2)
        .other          triton_red_fused__scaled_dot_product_flash_attention__to_copy_add_mean_mul_pow_rsqrt_2,@"STO_CUDA_ENTRY STV_DEFAULT"
triton_red_fused__scaled_dot_product_flash_attention__to_copy_add_mean_mul_pow_rsqrt_2:
.text.triton_red_fused__scaled_dot_product_flash_attention__to_copy_add_mean_mul_pow_rsqrt_2:
[----:B------:R-:W-:Y:S02]  /*0000*/  IMAD.MOV.U32 R1, RZ, RZ, c[0x0][0x28] ;  /* 0x00000a00ff017624 */ /* 0x000fe400078e00ff */
[----:B------:R-:W0:Y:S01]  /*0010*/  S2R R14, SR_CTAID.X ;  /* 0x00000000000e7919 */ /* 0x000e220000002500 */
[----:B------:R-:W-:Y:S01]  /*0020*/  IMAD.MOV.U32 R3, RZ, RZ, 0x2 ;  /* 0x00000002ff037424 */ /* 0x000fe200078e00ff */
[----:B------:R-:W-:Y:S02]  /*0030*/  ULDC.64 UR4, c[0x0][0x118] ;  /* 0x0000460000047ab9 */ /* 0x000fe40000000a00 */
[----:B------:R-:W1:Y:S01]  /*0040*/  S2R R22, SR_TID.X ;  /* 0x0000000000167919 */ /* 0x000e620000002100 */
[C---:B0-----:R-:W-:Y:S01]  /*0050*/  IMAD.HI R7, R14.reuse, 0x2aaaaaab, RZ ;  /* 0x2aaaaaab0e077827 */ /* 0x041fe200078e02ff */
[----:B------:R-:W-:-:S03]  /*0060*/  ISETP.GE.AND P0, PT, R14, 0x18180, PT ;  /* 0x000181800e00780c */ /* 0x000fc60003f06270 */
[----:B------:R-:W-:Y:S01]  /*0070*/  IMAD.SHL.U32 R16, R14, 0x80, RZ ;  /* 0x000000800e107824 */ /* 0x000fe200078e00ff */
[----:B------:R-:W-:Y:S02]  /*0080*/  SHF.R.U32.HI R0, RZ, 0x1f, R7 ;  /* 0x0000001fff007819 */ /* 0x000fe40000011607 */
[----:B-1----:R-:W-:Y:S02]  /*0090*/  LOP3.LUT R18, R22, 0x3f, RZ, 0xc0, !PT ;  /* 0x0000003f16127812 */ /* 0x002fe400078ec0ff */
[----:B------:R-:W-:-:S05]  /*00a0*/  LEA.HI.SX32 R7, R7, R0, 0x1e ;  /* 0x0000000007077211 */ /* 0x000fca00078ff2ff */
[----:B------:R-:W-:Y:S02]  /*00b0*/  IMAD R17, R7, 0x1800, R16 ;  /* 0x0000180007117824 */ /* 0x000fe400078e0210 */
[----:B------:R-:W-:Y:S02]  /*00c0*/  @P0 IMAD.MOV.U32 R0, RZ, RZ, RZ ;  /* 0x000000ffff000224 */ /* 0x000fe400078e00ff */
[----:B------:R-:W-:Y:S01]  /*00d0*/  @P0 IMAD.MOV.U32 R6, RZ, RZ, RZ ;  /* 0x000000ffff060224 */ /* 0x000fe200078e00ff */
[----:B------:R-:W-:Y:S02]  /*00e0*/  IADD3 R21, R17, 0xc00, RZ ;  /* 0x00000c0011157810 */ /* 0x000fe40007ffe0ff */
[----:B------:R-:W-:Y:S02]  /*00f0*/  @P0 SHF.R.S32.HI R19, RZ, 0x1f, R17 ;  /* 0x0000001fff130819 */ /* 0x000fe40000011411 */
[----:B------:R-:W-:Y:S02]  /*0100*/  @P0 IADD3 R26, P2, R18, R17, RZ ;  /* 0x00000011121a0210 */ /* 0x000fe40007f5e0ff */
[----:B------:R-:W-:-:S02]  /*0110*/  LOP3.LUT R4, R21, 0x3f, R22, 0xf8, !PT ;  /* 0x0000003f15047812 */ /* 0x000fc400078ef816 */
[----:B------:R-:W-:Y:S01]  /*0120*/  @P0 SHF.R.S32.HI R20, RZ, 0x1f, R21 ;  /* 0x0000001fff140819 */ /* 0x000fe20000011415 */
[----:B------:R-:W-:Y:S01]  /*0130*/  @P0 IMAD.X R13, RZ, RZ, R19, P2 ;  /* 0x000000ffff0d0224 */ /* 0x000fe200010e0613 */
[----:B------:R-:W-:Y:S01]  /*0140*/  @P0 IADD3 R15, P1, R18, R21, RZ ;  /* 0x00000015120f0210 */ /* 0x000fe20007f3e0ff */
[----:B------:R-:W-:Y:S01]  /*0150*/  IMAD.WIDE R4, R4, R3, c[0x0][0x160] ;  /* 0x0000580004047625 */ /* 0x000fe200078e0203 */
[----:B------:R-:W-:-:S03]  /*0160*/  @P0 LOP3.LUT R8, R17, 0x3f, R22, 0xf8, !PT ;  /* 0x0000003f11080812 */ /* 0x000fc600078ef816 */
[----:B------:R-:W-:Y:S01]  /*0170*/  @P0 IMAD.X R24, RZ, RZ, R20, P1 ;  /* 0x000000ffff180224 */ /* 0x000fe200008e0614 */
[----:B------:R-:W-:Y:S01]  /*0180*/  @P0 SHF.R.S32.HI R9, RZ, 0x1f, R8 ;  /* 0x0000001fff090819 */ /* 0x000fe20000011408 */
[----:B------:R-:W-:Y:S05]  /*0190*/  @P0 BRA `(.L_x_0) ;  /* 0x000001a000000947 */ /* 0x000fea0003800000 */
[----:B------:R-:W-:Y:S01]  /*01a0*/  SHF.R.S32.HI R19, RZ, 0x1f, R17 ;  /* 0x0000001fff137819 */ /* 0x000fe20000011411 */
[----:B------:R-:W2:Y:S01]  /*01b0*/  LDG.E.EL.U16 R0, [R4.64] ;  /* 0x0000000404007981 */ /* 0x000ea2000c2e1500 */
[C---:B------:R-:W-:Y:S02]  /*01c0*/  IADD3 R26, P2, R18.reuse, R17, RZ ;  /* 0x00000011121a7210 */ /* 0x040fe40007f5e0ff */
[----:B------:R-:W-:Y:S02]  /*01d0*/  SHF.R.S32.HI R20, RZ, 0x1f, R21 ;  /* 0x0000001fff147819 */ /* 0x000fe40000011415 */
[----:B------:R-:W-:Y:S01]  /*01e0*/  IADD3 R15, P1, R18, R21, RZ ;  /* 0x00000015120f7210 */ /* 0x000fe20007f3e0ff */
[----:B------:R-:W-:Y:S01]  /*01f0*/  IMAD.X R13, RZ, RZ, R19, P2 ;  /* 0x000000ffff0d7224 */ /* 0x000fe200010e0613 */
[----:B------:R-:W-:-:S02]  /*0200*/  LEA R28, P2, R26, c[0x0][0x160], 0x1 ;  /* 0x000058001a1c7a11 */ /* 0x000fc400078408ff */
[----:B------:R-:W-:Y:S01]  /*0210*/  LOP3.LUT R27, R17, 0x3f, R22, 0xf8, !PT ;  /* 0x0000003f111b7812 */ /* 0x000fe200078ef816 */
[----:B------:R-:W-:Y:S01]  /*0220*/  IMAD.X R24, RZ, RZ, R20, P1 ;  /* 0x000000ffff187224 */ /* 0x000fe200008e0614 */
[----:B------:R-:W-:Y:S02]  /*0230*/  LEA R10, P1, R15, c[0x0][0x160], 0x1 ;  /* 0x000058000f0a7a11 */ /* 0x000fe400078208ff */
[----:B------:R-:W-:Y:S01]  /*0240*/  LEA.HI.X R29, R26, c[0x0][0x164], R13, 0x1, P2 ;  /* 0x000059001a1d7a11 */ /* 0x000fe200010f0c0d */
[----:B------:R-:W-:Y:S01]  /*0250*/  IMAD.WIDE R8, R27, R3, c[0x0][0x160] ;  /* 0x000058001b087625 */ /* 0x000fe200078e0203 */
[----:B------:R-:W-:-:S03]  /*0260*/  LEA.HI.X R11, R15, c[0x0][0x164], R24, 0x1, P1 ;  /* 0x000059000f0b7a11 */ /* 0x000fc600008f0c18 */
[----:B------:R-:W3:Y:S04]  /*0270*/  LDG.E.EL.U16 R28, [R28.64+0x80] ;  /* 0x000080041c1c7981 */ /* 0x000ee8000c2e1500 */
[----:B------:R-:W4:Y:S04]  /*0280*/  LDG.E.EL.U16 R10, [R10.64+0x80] ;  /* 0x000080040a0a7981 */ /* 0x000f28000c2e1500 */
[----:B------:R0:W5:Y:S02]  /*0290*/  LDG.E.EL.U16 R8, [R8.64] ;  /* 0x0000000408087981 */ /* 0x000164000c2e1500 */
[----:B0-----:R-:W-:Y:S01]  /*02a0*/  SHF.R.S32.HI R9, RZ, 0x1f, R27 ;  /* 0x0000001fff097819 */ /* 0x001fe2000001141b */
[----:B--2---:R-:W-:-:S02]  /*02b0*/  IMAD.U32 R0, R0, 0x10000, RZ ;  /* 0x0001000000007824 */ /* 0x004fc400078e00ff */
[----:B---3--:R-:W-:Y:S02]  /*02c0*/  IMAD.U32 R12, R28, 0x10000, RZ ;  /* 0x000100001c0c7824 */ /* 0x008fe400078e00ff */
[----:B----4-:R-:W-:Y:S02]  /*02d0*/  IMAD.U32 R2, R10, 0x10000, RZ ;  /* 0x000100000a027824 */ /* 0x010fe400078e00ff */
[----:B------:R-:W-:Y:S01]  /*02e0*/  FMUL R25, R12, R12 ;  /* 0x0000000c0c197220 */ /* 0x000fe20000400000 */
[----:B-----5:R-:W-:Y:S01]  /*02f0*/  IMAD.U32 R6, R8, 0x10000, RZ ;  /* 0x0001000008067824 */ /* 0x020fe200078e00ff */
[----:B------:R-:W-:Y:S01]  /*0300*/  FMUL R23, R2, R2 ;  /* 0x0000000202177220 */ /* 0x000fe20000400000 */
[----:B------:R-:W-:Y:S02]  /*0310*/  MOV R8, R27 ;  /* 0x0000001b00087202 */ /* 0x000fe40000000f00 */
[----:B------:R-:W-:Y:S01]  /*0320*/  FFMA R6, R6, R6, R25 ;  /* 0x0000000606067223 */ /* 0x000fe20000000019 */
[----:B------:R-:W-:-:S05]  /*0330*/  FFMA R0, R0, R0, R23 ;  /* 0x0000000000007223 */ /* 0x000fca0000000017 */
.L_x_0:
[----:B------:R-:W0:Y:S01]  /*0340*/  SHFL.BFLY PT, R11, R0, 0x10, 0x1f ;  /* 0x0e001f00000b7f89 */ /* 0x000e2200000e0000 */
[----:B------:R-:W-:-:S02]  /*0350*/  LOP3.LUT P3, RZ, R22, 0x1f, RZ, 0xc0, !PT ;  /* 0x0000001f16ff7812 */ /* 0x000fc4000786c0ff */
[----:B------:R-:W-:Y:S01]  /*0360*/  ISETP.GE.AND P4, PT, R22, 0x2, PT ;  /* 0x000000021600780c */ /* 0x000fe20003f86270 */
[----:B------:R-:W1:Y:S01]  /*0370*/  SHFL.BFLY PT, R25, R6, 0x10, 0x1f ;  /* 0x0e001f0006197f89 */ /* 0x000e6200000e0000 */
[----:B------:R-:W-:-:S04]  /*0380*/  LEA R28, P5, R8, c[0x0][0x160], 0x1 ;  /* 0x00005800081c7a11 */ /* 0x000fc800078a08ff */
[----:B------:R-:W-:Y:S01]  /*0390*/  LEA.HI.X R29, R8, c[0x0][0x164], R9, 0x1, P5 ;  /* 0x00005900081d7a11 */ /* 0x000fe200028f0c09 */
[----:B0-----:R-:W-:Y:S01]  /*03a0*/  FADD R11, R11, R0 ;  /* 0x000000000b0b7221 */ /* 0x001fe20000000000 */
[----:B------:R-:W-:Y:S01]  /*03b0*/  SHF.R.U32.HI R0, RZ, 0x5, R22 ;  /* 0x00000005ff007819 */ /* 0x000fe20000011616 */
[----:B-1----:R-:W-:-:S03]  /*03c0*/  FADD R12, R25, R6 ;  /* 0x00000006190c7221 */ /* 0x002fc60000000000 */
[----:B------:R-:W0:Y:S01]  /*03d0*/  SHFL.BFLY PT, R2, R11, 0x8, 0x1f ;  /* 0x0d001f000b027f89 */ /* 0x000e2200000e0000 */
[----:B------:R-:W-:-:S03]  /*03e0*/  IMAD.SHL.U32 R0, R0, 0x4, RZ ;  /* 0x0000000400007824 */ /* 0x000fc600078e00ff */
[----:B------:R-:W1:Y:S02]  /*03f0*/  SHFL.BFLY PT, R27, R12, 0x8, 0x1f ;  /* 0x0d001f000c1b7f89 */ /* 0x000e6400000e0000 */
[----:B------:R-:W-:Y:S01]  /*0400*/  LOP3.LUT R0, R0, 0x4, RZ, 0xe2, !PT ;  /* 0x0000000400007812 */ /* 0x000fe200078ee2ff */
[----:B0-----:R-:W-:Y:S01]  /*0410*/  FADD R2, R11, R2 ;  /* 0x000000020b027221 */ /* 0x001fe20000000000 */
[----:B-1----:R-:W-:-:S04]  /*0420*/  FADD R27, R12, R27 ;  /* 0x0000001b0c1b7221 */ /* 0x002fc80000000000 */
[----:B------:R-:W0:Y:S02]  /*0430*/  SHFL.BFLY PT, R23, R2, 0x4, 0x1f ;  /* 0x0c801f0002177f89 */ /* 0x000e2400000e0000 */
[----:B0-----:R-:W-:Y:S02]  /*0440*/  FADD R23, R2, R23 ;  /* 0x0000001702177221 */ /* 0x001fe40000000000 */
[----:B------:R-:W-:Y:S04]  /*0450*/  SHFL.BFLY PT, R2, R27, 0x4, 0x1f ;  /* 0x0c801f001b027f89 */ /* 0x000fe800000e0000 */
[----:B------:R-:W0:Y:S02]  /*0460*/  SHFL.BFLY PT, R10, R23, 0x2, 0x1f ;  /* 0x0c401f00170a7f89 */ /* 0x000e2400000e0000 */
[----:B0-----:R-:W-:-:S05]  /*0470*/  FADD R10, R23, R10 ;  /* 0x0000000a170a7221 */ /* 0x001fca0000000000 */
[----:B------:R-:W0:Y:S02]  /*0480*/  SHFL.BFLY PT, R25, R10, 0x1, 0x1f ;  /* 0x0c201f000a197f89 */ /* 0x000e2400000e0000 */
[----:B0-----:R-:W-:Y:S01]  /*0490*/  FADD R25, R10, R25 ;  /* 0x000000190a197221 */ /* 0x001fe20000000000 */
[----:B------:R-:W-:Y:S01]  /*04a0*/  FADD R10, R27, R2 ;  /* 0x000000021b0a7221 */ /* 0x000fe20000000000 */
[----:B------:R-:W-:-:S03]  /*04b0*/  LOP3.LUT R2, R22, 0x1, RZ, 0xc0, !PT ;  /* 0x0000000116027812 */ /* 0x000fc600078ec0ff */
[----:B------:R-:W-:Y:S04]  /*04c0*/  @!P3 STS [R0], R25 ;  /* 0x000000190000b388 */ /* 0x000fe80000000800 */
[----:B------:R-:W-:Y:S01]  /*04d0*/  BAR.SYNC.DEFER_BLOCKING 0x0 ;  /* 0x0000000000007b1d */ /* 0x000fe20000010000 */
[----:B------:R-:W-:Y:S02]  /*04e0*/  ISETP.NE.U32.AND P1, PT, R2, 0x1, PT ;  /* 0x000000010200780c */ /* 0x000fe40003f25070 */
[----:B------:R-:W-:Y:S02]  /*04f0*/  PRMT R2, RZ, 0x7610, R2 ;  /* 0x00007610ff027816 */ /* 0x000fe40000000002 */
[----:B------:R-:W-:Y:S01]  /*0500*/  ISETP.LT.AND P2, PT, R22, 0x2, P1 ;  /* 0x000000021600780c */ /* 0x000fe20000f41270 */
[----:B------:R-:W0:Y:S04]  /*0510*/  SHFL.BFLY PT, R11, R10, 0x2, 0x1f ;  /* 0x0c401f000a0b7f89 */ /* 0x000e2800000e0000 */
[----:B------:R-:W-:Y:S01]  /*0520*/  @!P4 LDS R6, [R22.X4] ;  /* 0x000000001606c984 */ /* 0x000fe20000004800 */
[----:B0-----:R-:W-:Y:S01]  /*0530*/  FADD R23, R10, R11 ;  /* 0x0000000b0a177221 */ /* 0x001fe20000000000 */
[----:B------:R-:W-:-:S04]  /*0540*/  LOP3.LUT R10, R18, 0x1, RZ, 0xfc, !PT ;  /* 0x00000001120a7812 */ /* 0x000fc800078efcff */
[----:B------:R-:W0:Y:S01]  /*0550*/  SHFL.BFLY PT, R12, R23, 0x1, 0x1f ;  /* 0x0c201f00170c7f89 */ /* 0x000e2200000e0000 */
[----:B------:R-:W-:Y:S01]  /*0560*/  IMAD.WIDE.U32 R8, R10, R3, c[0x0][0x168] ;  /* 0x00005a000a087625 */ /* 0x000fe200078e0003 */
[----:B0-----:R-:W-:Y:S02]  /*0570*/  FADD R25, R23, R12 ;  /* 0x0000000c17197221 */ /* 0x001fe40000000000 */
[----:B------:R-:W0:Y:S02]  /*0580*/  SHFL.BFLY PT, R11, R6, 0x1, 0x1f ;  /* 0x0c201f00060b7f89 */ /* 0x000e2400000e0000 */
[----:B0-----:R-:W-:-:S05]  /*0590*/  FADD R11, R6, R11 ;  /* 0x0000000b060b7221 */ /* 0x001fca0000000000 */
[----:B------:R0:W-:Y:S04]  /*05a0*/  @P2 STS [R22.X4], R11 ;  /* 0x0000000b16002388 */ /* 0x0001e80000004800 */
[----:B------:R-:W-:Y:S01]  /*05b0*/  BAR.SYNC.DEFER_BLOCKING 0x0 ;  /* 0x0000000000007b1d */ /* 0x000fe20000010000 */
[----:B------:R-:W-:Y:S01]  /*05c0*/  LOP3.LUT R6, R18, 0xc01, RZ, 0xfc, !PT ;  /* 0x00000c0112067812 */ /* 0x000fe200078efcff */
[----:B------:R-:W-:Y:S02]  /*05d0*/  IMAD.SHL.U32 R7, R7, 0x80, RZ ;  /* 0x0000008007077824 */ /* 0x000fe400078e00ff */
[----:B0-----:R-:W-:Y:S02]  /*05e0*/  IMAD.WIDE.U32 R10, R10, R3, c[0x0][0x180] ;  /* 0x000060000a0a7625 */ /* 0x001fe400078e0003 */
[----:B------:R-:W-:Y:S04]  /*05f0*/  LDS R12, [RZ] ;  /* 0x00000000ff0c7984 */ /* 0x000fe80000000800 */
[----:B------:R-:W-:Y:S06]  /*0600*/  BAR.SYNC.DEFER_BLOCKING 0x0 ;  /* 0x0000000000007b1d */ /* 0x000fec0000010000 */
[----:B------:R0:W-:Y:S01]  /*0610*/  @!P3 STS [R0], R25 ;  /* 0x000000190000b388 */ /* 0x0001e20000000800 */
[----:B------:R-:W-:Y:S01]  /*0620*/  IMAD.IADD R36, R17, 0x1, R6 ;  /* 0x0000000111247824 */ /* 0x000fe200078e0206 */
[----:B------:R-:W-:-:S02]  /*0630*/  ISETP.LT.AND P3, PT, R14, 0x18180, !P1 ;  /* 0x000181800e00780c */ /* 0x000fc40004f61270 */
[----:B------:R-:W-:Y:S01]  /*0640*/  BAR.SYNC.DEFER_BLOCKING 0x0 ;  /* 0x0000000000007b1d */ /* 0x000fe20000010000 */
[----:B0-----:R-:W-:Y:S02]  /*0650*/  PRMT R0, RZ, 0x7610, R0 ;  /* 0x00007610ff007816 */ /* 0x001fe40000000000 */
[----:B------:R-:W-:-:S03]  /*0660*/  PRMT R25, RZ, 0x7610, R25 ;  /* 0x00007610ff197816 */ /* 0x000fc60000000019 */
[----:B------:R-:W0:Y:S01]  /*0670*/  @!P4 LDS R30, [R22.X4] ;  /* 0x00000000161ec984 */ /* 0x000e220000004800 */
[----:B------:R-:W-:-:S03]  /*0680*/  ISETP.LT.AND P4, PT, R14, 0x18180, P1 ;  /* 0x000181800e00780c */ /* 0x000fc60000f81270 */
[----:B0-----:R-:W0:Y:S02]  /*0690*/  SHFL.BFLY PT, R23, R30, 0x1, 0x1f ;  /* 0x0c201f001e177f89 */ /* 0x001e2400000e0000 */
[--C-:B0-----:R-:W-:Y:S01]  /*06a0*/  FADD R27, R30, R23.reuse ;  /* 0x000000171e1b7221 */ /* 0x101fe20000000000 */
[C-C-:B------:R-:W-:Y:S02]  /*06b0*/  LOP3.LUT R30, R17.reuse, 0x3e, R18.reuse, 0xf8, !PT ;  /* 0x0000003e111e7812 */ /* 0x140fe400078ef812 */
[----:B------:R-:W-:Y:S02]  /*06c0*/  LOP3.LUT R6, R17, 0x1, R18, 0xfe, !PT ;  /* 0x0000000111067812 */ /* 0x000fe400078efe12 */
[----:B------:R0:W-:Y:S01]  /*06d0*/  @P2 STS [R22.X4], R27 ;  /* 0x0000001b16002388 */ /* 0x0001e20000004800 */
[----:B------:R-:W-:-:S03]  /*06e0*/  PRMT R23, RZ, 0x7610, R23 ;  /* 0x00007610ff177816 */ /* 0x000fc60000000017 */
[----:B------:R-:W-:Y:S01]  /*06f0*/  BAR.SYNC.DEFER_BLOCKING 0x0 ;  /* 0x0000000000007b1d */ /* 0x000fe20000010000 */
[----:B0-----:R-:W-:Y:S02]  /*0700*/  LOP3.LUT R27, R18, 0x3e, RZ, 0xc0, !PT ;  /* 0x0000003e121b7812 */ /* 0x001fe400078ec0ff */
[----:B------:R-:W-:-:S03]  /*0710*/  PRMT R14, RZ, 0x7610, R14 ;  /* 0x00007610ff0e7816 */ /* 0x000fc6000000000e */
[----:B------:R-:W-:Y:S01]  /*0720*/  IMAD.SHL.U32 R31, R27, 0x2, RZ ;  /* 0x000000021b1f7824 */ /* 0x000fe200078e00ff */
[----:B------:R-:W-:Y:S01]  /*0730*/  PRMT R34, RZ, 0x7610, R34 ;  /* 0x00007610ff227816 */ /* 0x000fe20000000022 */
[----:B------:R-:W-:Y:S01]  /*0740*/  IMAD.WIDE R36, R36, R3, c[0x0][0x160] ;  /* 0x0000580024247625 */ /* 0x000fe200078e0203 */
[----:B------:R-:W-:Y:S01]  /*0750*/  PRMT R35, RZ, 0x7610, R35 ;  /* 0x00007610ff237816 */ /* 0x000fe20000000023 */
[----:B------:R0:W2:Y:S04]  /*0760*/  @P4 LDG.E.EL.U16 R0, [R8.64] ;  /* 0x0000000408004981 */ /* 0x0000a8000c2e1500 */
[----:B------:R1:W3:Y:S04]  /*0770*/  @!P0 LDG.E.EL.U16 R25, [R28.64] ;  /* 0x000000041c198981 */ /* 0x0002e8000c2e1500 */
[----:B------:R4:W5:Y:S01]  /*0780*/  @P4 LDG.E.EL.U16 R2, [R10.64] ;  /* 0x000000040a024981 */ /* 0x000962000c2e1500 */
[----:B0-----:R-:W-:-:S03]  /*0790*/  LEA R8, P2, R30, c[0x0][0x160], 0x1 ;  /* 0x000058001e087a11 */ /* 0x001fc600078408ff */
[----:B------:R0:W5:Y:S01]  /*07a0*/  @!P0 LDG.E.EF.U16 R23, [R4.64] ;  /* 0x0000000404178981 */ /* 0x000162000c0e1500 */
[----:B-1----:R-:W-:Y:S02]  /*07b0*/  SHF.L.U64.HI R28, R27, 0x1, RZ ;  /* 0x000000011b1c7819 */ /* 0x002fe400000102ff */
[----:B------:R-:W-:Y:S01]  /*07c0*/  LOP3.LUT R27, R21, 0x3e, R18, 0xf8, !PT ;  /* 0x0000003e151b7812 */ /* 0x000fe200078ef812 */
[----:B------:R1:W5:Y:S01]  /*07d0*/  @P4 LDG.E.EL.U16 R34, [R36.64] ;  /* 0x0000000424224981 */ /* 0x000362000c2e1500 */
[----:B----4-:R-:W-:Y:S01]  /*07e0*/  IMAD.WIDE R10, R6, R3, c[0x0][0x160] ;  /* 0x00005800060a7625 */ /* 0x010fe200078e0203 */
[----:B------:R-:W-:Y:S02]  /*07f0*/  PRMT R29, RZ, 0x7610, R29 ;  /* 0x00007610ff1d7816 */ /* 0x000fe4000000001d */
[----:B------:R-:W-:Y:S02]  /*0800*/  SHF.R.S32.HI R6, RZ, 0x1f, R7 ;  /* 0x0000001fff067819 */ /* 0x000fe40000011407 */
[----:B0-----:R-:W-:Y:S01]  /*0810*/  IADD3 R4, P5, R31, c[0x0][0x168], RZ ;  /* 0x00005a001f047a10 */ /* 0x001fe20007fbe0ff */
[----:B------:R0:W4:Y:S01]  /*0820*/  @P4 LDG.E.EL.U16 R14, [R10.64] ;  /* 0x000000040a0e4981 */ /* 0x000122000c2e1500 */
[----:B------:R-:W-:-:S02]  /*0830*/  LEA.HI.X R9, R30, c[0x0][0x164], R19, 0x1, P2 ;  /* 0x000059001e097a11 */ /* 0x000fc400010f0c13 */
[----:B------:R-:W-:Y:S02]  /*0840*/  LOP3.LUT R7, R7, 0x3f, R22, 0xf8, !PT ;  /* 0x0000003f07077812 */ /* 0x000fe400078ef816 */
[----:B------:R-:W-:Y:S01]  /*0850*/  LEA R38, P2, R27, c[0x0][0x160], 0x1 ;  /* 0x000058001b267a11 */ /* 0x000fe200078408ff */
[----:B------:R1:W4:Y:S01]  /*0860*/  @P3 LDG.E.EL.U16 R29, [R8.64] ;  /* 0x00000004081d3981 */ /* 0x000322000c2e1500 */
[----:B------:R-:W-:Y:S02]  /*0870*/  IADD3.X R5, R28, c[0x0][0x16c], RZ, P5, !PT ;  /* 0x00005b001c057a10 */ /* 0x000fe40002ffe4ff */
[----:B------:R-:W-:Y:S01]  /*0880*/  PRMT R30, RZ, 0x7610, R30 ;  /* 0x00007610ff1e7816 */ /* 0x000fe2000000001e */
[----:B0-----:R-:W-:Y:S01]  /*0890*/  IMAD.SHL.U32 R10, R7, 0x4, RZ ;  /* 0x00000004070a7824 */ /* 0x001fe200078e00ff */
[----:B-1----:R-:W-:Y:S02]  /*08a0*/  IADD3 R36, P5, R31, c[0x0][0x180], RZ ;  /* 0x000060001f247a10 */ /* 0x002fe40007fbe0ff */
[----:B------:R-:W-:Y:S01]  /*08b0*/  LEA.HI.X R39, R27, c[0x0][0x164], R20, 0x1, P2 ;  /* 0x000059001b277a11 */ /* 0x000fe200010f0c14 */
[----:B------:R-:W-:Y:S01]  /*08c0*/  IMAD.WIDE.U32 R8, R18, R3, c[0x0][0x168] ;  /* 0x00005a0012087625 */ /* 0x000fe200078e0003 */
[----:B------:R-:W-:Y:S01]  /*08d0*/  PRMT R33, RZ, 0x7610, R33 ;  /* 0x00007610ff217816 */ /* 0x000fe20000000021 */
[----:B------:R0:W4:Y:S01]  /*08e0*/  @P3 LDG.E.EL.U16 R30, [R4.64] ;  /* 0x00000004041e3981 */ /* 0x000122000c2e1500 */
[----:B------:R-:W-:-:S02]  /*08f0*/  IADD3.X R37, R28, c[0x0][0x184], RZ, P5, !PT ;  /* 0x000061001c257a10 */ /* 0x000fc40002ffe4ff */
[----:B------:R-:W-:Y:S01]  /*0900*/  SHF.L.U64.HI R11, R7, 0x2, R6 ;  /* 0x00000002070b7819 */ /* 0x000fe20000010206 */
[----:B------:R1:W4:Y:S01]  /*0910*/  @P3 LDG.E.EL.U16 R35, [R38.64] ;  /* 0x0000000426233981 */ /* 0x000322000c2e1500 */
[C---:B------:R-:W-:Y:S01]  /*0920*/  IADD3 R6, P5, R10.reuse, c[0x0][0x178], RZ ;  /* 0x00005e000a067a10 */ /* 0x040fe20007fbe0ff */
[----:B------:R-:W-:Y:S02]  /*0930*/  IMAD.MOV.U32 R32, RZ, RZ, RZ ;  /* 0x000000ffff207224 */ /* 0x000fe400078e00ff */
[----:B------:R-:W4:Y:S01]  /*0940*/  LDG.E.EL.U16 R40, [R8.64] ;  /* 0x0000000408287981 */ /* 0x000f22000c2e1500 */
[----:B------:R-:W-:Y:S01]  /*0950*/  IADD3 R10, P2, R10, c[0x0][0x170], RZ ;  /* 0x00005c000a0a7a10 */ /* 0x000fe20007f5e0ff */
[----:B0-----:R-:W-:Y:S01]  /*0960*/  IMAD.WIDE.U32 R4, R18, R3, c[0x0][0x180] ;  /* 0x0000600012047625 */ /* 0x001fe200078e0003 */
[C---:B------:R-:W-:Y:S01]  /*0970*/  IADD3.X R7, R11.reuse, c[0x0][0x17c], RZ, P5, !PT ;  /* 0x00005f000b077a10 */ /* 0x040fe20002ffe4ff */
[----:B------:R0:W4:Y:S01]  /*0980*/  @P3 LDG.E.EL.U16 R33, [R36.64] ;  /* 0x0000000424213981 */ /* 0x000122000c2e1500 */
[----:B------:R-:W-:Y:S01]  /*0990*/  IADD3.X R11, R11, c[0x0][0x174], RZ, P2, !PT ;  /* 0x00005d000b0b7a10 */ /* 0x000fe200017fe4ff */
[----:B------:R-:W-:-:S02]  /*09a0*/  IMAD.MOV.U32 R31, RZ, RZ, RZ ;  /* 0x000000ffff1f7224 */ /* 0x000fc400078e00ff */
[----:B------:R-:W4:Y:S04]  /*09b0*/  @!P0 LDG.E.EL R32, [R6.64] ;  /* 0x0000000406208981 */ /* 0x000f28000c2e1900 */
[----:B-1----:R-:W4:Y:S04]  /*09c0*/  LDG.E.EL.U16 R38, [R4.64] ;  /* 0x0000000404267981 */ /* 0x002f28000c2e1500 */
[----:B------:R-:W4:Y:S04]  /*09d0*/  @!P0 LDG.E.EL R31, [R10.64] ;  /* 0x000000040a1f8981 */ /* 0x000f28000c2e1900 */
[----:B------:R-:W1:Y:S01]  /*09e0*/  LDS R28, [RZ] ;  /* 0x00000000ff1c7984 */ /* 0x000e620000000800 */
[----:B0-----:R-:W-:-:S04]  /*09f0*/  IMAD.MOV.U32 R37, RZ, RZ, 0x3c000000 ;  /* 0x3c000000ff257424 */ /* 0x001fc800078e00ff */
[----:B------:R-:W-:-:S06]  /*0a00*/  FFMA R27, R12, R37, 9.9999999747524270788e-07 ;  /* 0x358637bd0c1b7423 */ /* 0x000fcc0000000025 */
[----:B------:R-:W-:Y:S01]  /*0a10*/  MUFU.RSQ R27, R27 ;  /* 0x0000001b001b7308 */ /* 0x000fe20000001400 */
[----:B-1----:R-:W-:-:S07]  /*0a20*/  FFMA R28, R28, R37, 9.9999999747524270788e-07 ;  /* 0x358637bd1c1c7423 */ /* 0x002fce0000000025 */
[----:B------:R-:W0:Y:S01]  /*0a30*/  MUFU.RSQ R28, R28 ;  /* 0x0000001c001c7308 */ /* 0x000e220000001400 */
[----:B------:R-:W-:-:S04]  /*0a40*/  LEA R12, P2, R26, c[0x0][0x160], 0x1 ;  /* 0x000058001a0c7a11 */ /* 0x000fc800078408ff */
[----:B------:R-:W-:Y:S02]  /*0a50*/  LEA.HI.X R13, R26, c[0x0][0x164], R13, 0x1, P2 ;  /* 0x000059001a0d7a11 */ /* 0x000fe400010f0c0d */
[----:B------:R-:W-:Y:S02]  /*0a60*/  PRMT R26, RZ, 0x7610, R26 ;  /* 0x00007610ff1a7816 */ /* 0x000fe4000000001a */
[----:B--2---:R-:W-:Y:S01]  /*0a70*/  SHF.L.U32 R39, R0, 0x10, RZ ;  /* 0x0000001000277819 */ /* 0x004fe200000006ff */
[----:B---3--:R-:W-:Y:S02]  /*0a80*/  IMAD.U32 R25, R25, 0x10000, RZ ;  /* 0x0001000019197824 */ /* 0x008fe400078e00ff */
[----:B-----5:R-:W-:Y:S02]  /*0a90*/  IMAD.U32 R41, R2, 0x10000, RZ ;  /* 0x0001000002297824 */ /* 0x020fe400078e00ff */
[----:B0-----:R-:W-:Y:S01]  /*0aa0*/  FMUL R25, R28, R25 ;  /* 0x000000191c197220 */ /* 0x001fe20000400000 */
[----:B------:R-:W-:-:S02]  /*0ab0*/  IMAD.U32 R34, R34, 0x10000, RZ ;  /* 0x0001000022227824 */ /* 0x000fc400078e00ff */
[----:B----4-:R-:W-:-:S04]  /*0ac0*/  IMAD.U32 R37, R14, 0x10000, RZ ;  /* 0x000100000e257824 */ /* 0x010fc800078e00ff */
[----:B------:R-:W-:Y:S01]  /*0ad0*/  FMUL R0, R28, R37 ;  /* 0x000000251c007220 */ /* 0x000fe20000400000 */
[----:B------:R-:W-:Y:S01]  /*0ae0*/  IMAD.U32 R29, R29, 0x10000, RZ ;  /* 0x000100001d1d7824 */ /* 0x000fe200078e00ff */
[----:B------:R-:W-:Y:S02]  /*0af0*/  FMUL R2, R34, R27 ;  /* 0x0000001b22027220 */ /* 0x000fe40000400000 */
[----:B------:R-:W-:Y:S01]  /*0b00*/  FFMA R39, -R0, R39, RZ ;  /* 0x0000002700277223 */ /* 0x000fe200000001ff */
[----:B------:R-:W-:Y:S01]  /*0b10*/  FMUL R29, R28, R29 ;  /* 0x0000001d1c1d7220 */ /* 0x000fe20000400000 */
[----:B------:R-:W-:Y:S01]  /*0b20*/  FFMA R41, -R2, R41, RZ ;  /* 0x0000002902297223 */ /* 0x000fe200000001ff */
[----:B------:R-:W-:Y:S01]  /*0b30*/  LEA R14, P5, R15, c[0x0][0x160], 0x1 ;  /* 0x000058000f0e7a11 */ /* 0x000fe200078a08ff */
[----:B------:R-:W-:Y:S02]  /*0b40*/  IMAD.U32 R30, R30, 0x10000, RZ ;  /* 0x000100001e1e7824 */ /* 0x000fe400078e00ff */
[----:B------:R-:W-:-:S02]  /*0b50*/  IMAD.U32 R0, R35, 0x10000, RZ ;  /* 0x0001000023007824 */ /* 0x000fc400078e00ff */
[----:B------:R-:W-:Y:S02]  /*0b60*/  IMAD.U32 R40, R40, 0x10000, RZ ;  /* 0x0001000028287824 */ /* 0x000fe400078e00ff */
[----:B------:R-:W-:Y:S01]  /*0b70*/  FMUL R2, R0, R27 ;  /* 0x0000001b00027220 */ /* 0x000fe20000400000 */
[----:B------:R-:W-:Y:S01]  /*0b80*/  @!P1 FMUL R39, R29, R30 ;  /* 0x0000001e1d279220 */ /* 0x000fe20000400000 */
[----:B------:R-:W-:Y:S01]  /*0b90*/  IMAD.U32 R0, R23, 0x10000, RZ ;  /* 0x0001000017007824 */ /* 0x000fe200078e00ff */
[----:B------:R-:W-:Y:S01]  /*0ba0*/  FMUL R40, R40, R25 ;  /* 0x0000001928287220 */ /* 0x000fe20000400000 */
[----:B------:R-:W-:Y:S01]  /*0bb0*/  IMAD.U32 R33, R33, 0x10000, RZ ;  /* 0x0001000021217824 */ /* 0x000fe200078e00ff */
[----:B------:R-:W-:Y:S01]  /*0bc0*/  LOP3.LUT R25, R16, 0x3f, R22, 0xf8, !PT ;  /* 0x0000003f10197812 */ /* 0x000fe200078ef816 */
[----:B------:R-:W-:Y:S01]  /*0bd0*/  FMUL R23, R0, R27 ;  /* 0x0000001b00177220 */ /* 0x000fe20000400000 */
[----:B------:R-:W-:Y:S01]  /*0be0*/  LEA.HI.X R15, R15, c[0x0][0x164], R24, 0x1, P5 ;  /* 0x000059000f0f7a11 */ /* 0x000fe200028f0c18 */
[----:B------:R-:W-:Y:S01]  /*0bf0*/  @!P1 FMUL R41, R2, R33 ;  /* 0x0000002102299220 */ /* 0x000fe20000400000 */
[-C--:B------:R-:W-:Y:S01]  /*0c00*/  FMUL R39, R39, R32.reuse ;  /* 0x0000002027277220 */ /* 0x080fe20000400000 */
[----:B------:R-:W-:Y:S01]  /*0c10*/  SHF.R.S32.HI R24, RZ, 0x1f, R16 ;  /* 0x0000001fff187819 */ /* 0x000fe20000011410 */
[----:B------:R-:W-:Y:S01]  /*0c20*/  IMAD.U32 R38, R38, 0x10000, RZ ;  /* 0x0001000026267824 */ /* 0x000fe200078e00ff */
[----:B------:R-:W-:Y:S01]  /*0c30*/  SHF.L.U32 R34, R25, 0x1, RZ ;  /* 0x0000000119227819 */ /* 0x000fe200000006ff */
[----:B------:R-:W-:Y:S01]  /*0c40*/  FMUL R41, R41, R32 ;  /* 0x0000002029297220 */ /* 0x000fe20000400000 */
[----:B------:R-:W-:Y:S01]  /*0c50*/  SHF.L.U64.HI R2, R25, 0x1, R24 ;  /* 0x0000000119027819 */ /* 0x000fe20000010218 */
[----:B------:R-:W-:Y:S01]  /*0c60*/  FFMA R39, R40, R31, R39 ;  /* 0x0000001f28277223 */ /* 0x000fe20000000027 */
[----:B------:R-:W-:Y:S01]  /*0c70*/  FMUL R38, R38, R23 ;  /* 0x0000001726267220 */ /* 0x000fe20000400000 */
[----:B------:R-:W-:-:S02]  /*0c80*/  LOP3.LUT R40, R18, 0x40, RZ, 0xfc, !PT ;  /* 0x0000004012287812 */ /* 0x000fc400078efcff */
[----:B------:R-:W-:Y:S01]  /*0c90*/  IADD3 R32, P5, R34, c[0x0][0x188], RZ ;  /* 0x0000620022207a10 */ /* 0x000fe20007fbe0ff */
[----:B------:R-:W-:Y:S01]  /*0ca0*/  FFMA R38, R38, R31, R41 ;  /* 0x0000001f26267223 */ /* 0x000fe20000000029 */
[--C-:B------:R-:W-:Y:S02]  /*0cb0*/  LOP3.LUT R0, R17, 0x7e, R40.reuse, 0xf8, !PT ;  /* 0x0000007e11007812 */ /* 0x100fe400078ef828 */
[----:B------:R-:W-:Y:S02]  /*0cc0*/  LOP3.LUT R21, R21, 0x7e, R40, 0xf8, !PT ;  /* 0x0000007e15157812 */ /* 0x000fe400078ef828 */
[----:B------:R-:W-:Y:S02]  /*0cd0*/  IADD3.X R33, R2, c[0x0][0x18c], RZ, P5, !PT ;  /* 0x0000630002217a10 */ /* 0x000fe40002ffe4ff */
[----:B------:R-:W-:Y:S02]  /*0ce0*/  IADD3 R34, P5, R34, c[0x0][0x190], RZ ;  /* 0x0000640022227a10 */ /* 0x000fe40007fbe0ff */
[----:B------:R-:W-:-:S02]  /*0cf0*/  LEA R30, P2, R0, c[0x0][0x160], 0x1 ;  /* 0x00005800001e7a11 */ /* 0x000fc400078408ff */
[C---:B------:R-:W-:Y:S02]  /*0d00*/  LEA R22, P6, R21.reuse, c[0x0][0x160], 0x1 ;  /* 0x0000580015167a11 */ /* 0x040fe400078c08ff */
[----:B------:R-:W-:Y:S02]  /*0d10*/  F2FP.BF16.PACK_AB R38, R38, R39 ;  /* 0x000000272626723e */ /* 0x000fe400000010ff */
[----:B------:R-:W-:Y:S02]  /*0d20*/  IADD3.X R35, R2, c[0x0][0x194], RZ, P5, !PT ;  /* 0x0000650002237a10 */ /* 0x000fe40002ffe4ff */
[----:B------:R-:W-:Y:S02]  /*0d30*/  LOP3.LUT R2, R40, 0xc01, RZ, 0xfc, !PT ;  /* 0x00000c0128027812 */ /* 0x000fe400078efcff */
[----:B------:R-:W-:Y:S02]  /*0d40*/  LEA.HI.X R31, R0, c[0x0][0x164], R19, 0x1, P2 ;  /* 0x00005900001f7a11 */ /* 0x000fe400010f0c13 */
[----:B------:R-:W-:-:S02]  /*0d50*/  LEA.HI.X R23, R21, c[0x0][0x164], R20, 0x1, P6 ;  /* 0x0000590015177a11 */ /* 0x000fc400030f0c14 */
[----:B------:R-:W-:Y:S02]  /*0d60*/  PRMT R21, R38, 0x7632, R21 ;  /* 0x0000763226157816 */ /* 0x000fe40000000015 */
[----:B------:R-:W-:Y:S01]  /*0d70*/  PRMT R0, RZ, 0x7610, R0 ;  /* 0x00007610ff007816 */ /* 0x000fe20000000000 */
[C---:B------:R-:W-:Y:S01]  /*0d80*/  IMAD.IADD R36, R17.reuse, 0x1, R2 ;  /* 0x0000000111247824 */ /* 0x040fe200078e0202 */
[----:B------:R-:W-:Y:S01]  /*0d90*/  PRMT R19, RZ, 0x7610, R19 ;  /* 0x00007610ff137816 */ /* 0x000fe20000000013 */
[----:B------:R0:W-:Y:S01]  /*0da0*/  @!P0 STG.E.U16 [R32.64], R38 ;  /* 0x0000002620008986 */ /* 0x0001e2000c101504 */
[----:B------:R-:W-:Y:S02]  /*0db0*/  LOP3.LUT R20, R17, 0x1, R40, 0xfe, !PT ;  /* 0x0000000111147812 */ /* 0x000fe400078efe28 */
[----:B------:R-:W-:Y:S01]  /*0dc0*/  LOP3.LUT R2, R40, 0x1, RZ, 0xfc, !PT ;  /* 0x0000000128027812 */ /* 0x000fe200078efcff */
[----:B------:R1:W-:Y:S01]  /*0dd0*/  @!P0 STG.E.U16 [R34.64], R21 ;  /* 0x0000001522008986 */ /* 0x0003e2000c101504 */
[----:B------:R-:W-:-:S03]  /*0de0*/  PRMT R25, RZ, 0x7610, R25 ;  /* 0x00007610ff197816 */ /* 0x000fc60000000019 */
[----:B------:R2:W3:Y:S01]  /*0df0*/  @!P0 LDG.E.EL.U16 R0, [R12.64+0x80] ;  /* 0x000080040c008981 */ /* 0x0004e2000c2e1500 */
[----:B0-----:R-:W-:-:S03]  /*0e00*/  LOP3.LUT R33, R40, 0x7e, RZ, 0xc0, !PT ;  /* 0x0000007e28217812 */ /* 0x001fc600078ec0ff */
[----:B------:R0:W4:Y:S01]  /*0e10*/  @!P0 LDG.E.EF.U16 R19, [R14.64+0x80] ;  /* 0x000080040e138981 */ /* 0x000122000c0e1500 */
[----:B------:R-:W-:Y:S02]  /*0e20*/  PRMT R17, RZ, 0x7610, R17 ;  /* 0x00007610ff117816 */ /* 0x000fe40000000011 */
[----:B-1----:R-:W-:Y:S01]  /*0e30*/  PRMT R34, RZ, 0x7610, R34 ;  /* 0x00007610ff227816 */ /* 0x002fe20000000022 */
[----:B------:R1:W5:Y:S01]  /*0e40*/  @P3 LDG.E.EL.U16 R26, [R30.64] ;  /* 0x000000041e1a3981 */ /* 0x000362000c2e1500 */
[-C--:B--2---:R-:W-:Y:S01]  /*0e50*/  IMAD.WIDE R12, R20, R3.reuse, c[0x0][0x160] ;  /* 0x00005800140c7625 */ /* 0x084fe200078e0203 */
[----:B------:R-:W-:Y:S02]  /*0e60*/  PRMT R35, RZ, 0x7610, R35 ;  /* 0x00007610ff237816 */ /* 0x000fe40000000023 */
[----:B------:R-:W-:Y:S01]  /*0e70*/  PRMT R29, RZ, 0x7610, R29 ;  /* 0x00007610ff1d7816 */ /* 0x000fe2000000001d */
[-C--:B------:R-:W-:Y:S01]  /*0e80*/  IMAD.WIDE R20, R36, R3.reuse, c[0x0][0x160] ;  /* 0x0000580024147625 */ /* 0x080fe200078e0203 */
[----:B------:R2:W4:Y:S03]  /*0e90*/  @P4 LDG.E.EL.U16 R25, [R12.64] ;  /* 0x000000040c194981 */ /* 0x000526000c2e1500 */
[CC--:B0-----:R-:W-:Y:S01]  /*0ea0*/  IMAD.WIDE.U32 R14, R2.reuse, R3.reuse, c[0x0][0x168] ;  /* 0x00005a00020e7625 */ /* 0x0c1fe200078e0003 */
[----:B------:R-:W5:Y:S03]  /*0eb0*/  @P4 LDG.E.EL.U16 R34, [R20.64] ;  /* 0x0000000414224981 */ /* 0x000f66000c2e1500 */
[----:B------:R-:W-:Y:S01]  /*0ec0*/  IMAD.WIDE.U32 R2, R2, R3, c[0x0][0x180] ;  /* 0x0000600002027625 */ /* 0x000fe200078e0003 */
[----:B------:R3:W5:Y:S03]  /*0ed0*/  @P4 LDG.E.EL.U16 R17, [R14.64] ;  /* 0x000000040e114981 */ /* 0x000766000c2e1500 */
[C---:B------:R-:W-:Y:S01]  /*0ee0*/  IMAD.SHL.U32 R32, R33.reuse, 0x2, RZ ;  /* 0x0000000221207824 */ /* 0x040fe200078e00ff */
[----:B------:R0:W5:Y:S01]  /*0ef0*/  @P4 LDG.E.EL.U16 R35, [R2.64] ;  /* 0x0000000402234981 */ /* 0x000162000c2e1500 */
[----:B------:R-:W-:-:S02]  /*0f00*/  SHF.L.U64.HI R33, R33, 0x1, RZ ;  /* 0x0000000121217819 */ /* 0x000fc400000102ff */
[----:B------:R-:W-:Y:S01]  /*0f10*/  PRMT R36, RZ, 0x7610, R36 ;  /* 0x00007610ff247816 */ /* 0x000fe20000000024 */
[----:B------:R0:W5:Y:S01]  /*0f20*/  LDG.E.EL.U16 R4, [R4.64+0x80] ;  /* 0x0000800404047981 */ /* 0x000162000c2e1500 */
[C---:B-1----:R-:W-:Y:S02]  /*0f30*/  IADD3 R30, P2, R32.reuse, c[0x0][0x168], RZ ;  /* 0x00005a00201e7a10 */ /* 0x042fe40007f5e0ff */
[----:B------:R-:W-:Y:S01]  /*0f40*/  IADD3 R32, P4, R32, c[0x0][0x180], RZ ;  /* 0x0000600020207a10 */ /* 0x000fe20007f9e0ff */
[----:B------:R1:W5:Y:S01]  /*0f50*/  LDG.E.EL.U16 R8, [R8.64+0x80] ;  /* 0x0000800408087981 */ /* 0x000362000c2e1500 */
[C---:B------:R-:W-:Y:S02]  /*0f60*/  IADD3.X R31, R33.reuse, c[0x0][0x16c], RZ, P2, !PT ;  /* 0x00005b00211f7a10 */ /* 0x040fe400017fe4ff */
[----:B--2---:R-:W-:Y:S01]  /*0f70*/  PRMT R13, RZ, 0x7610, R13 ;  /* 0x00007610ff0d7816 */ /* 0x004fe2000000000d */
[----:B------:R-:W2:Y:S01]  /*0f80*/  @P3 LDG.E.EL.U16 R36, [R22.64] ;  /* 0x0000000416243981 */ /* 0x000ea2000c2e1500 */
[----:B------:R-:W-:Y:S01]  /*0f90*/  IADD3.X R33, R33, c[0x0][0x184], RZ, P4, !PT ;  /* 0x0000610021217a10 */ /* 0x000fe200027fe4ff */
[----:B------:R-:W-:-:S02]  /*0fa0*/  IMAD.MOV.U32 R12, RZ, RZ, RZ ;  /* 0x000000ffff0c7224 */ /* 0x000fc400078e00ff */
[----:B------:R-:W2:Y:S04]  /*0fb0*/  @P3 LDG.E.EL.U16 R29, [R30.64] ;  /* 0x000000041e1d3981 */ /* 0x000ea8000c2e1500 */
[----:B------:R-:W2:Y:S01]  /*0fc0*/  @P3 LDG.E.EL.U16 R13, [R32.64] ;  /* 0x00000004200d3981 */ /* 0x000ea2000c2e1500 */
[----:B0-----:R-:W-:-:S03]  /*0fd0*/  IMAD.MOV.U32 R3, RZ, RZ, RZ ;  /* 0x000000ffff037224 */ /* 0x001fc600078e00ff */
[----:B------:R-:W2:Y:S04]  /*0fe0*/  @!P0 LDG.E.EL R12, [R6.64+0x100] ;  /* 0x00010004060c8981 */ /* 0x000ea8000c2e1900 */
[----:B------:R-:W2:Y:S01]  /*0ff0*/  @!P0 LDG.E.EL R3, [R10.64+0x100] ;  /* 0x000100040a038981 */ /* 0x000ea2000c2e1900 */
[----:B------:R-:W-:Y:S01]  /*1000*/  IADD3 R16, P2, R18, R16, RZ ;  /* 0x0000001012107210 */ /* 0x000fe20007f5e0ff */
[----:B---3--:R-:W-:Y:S02]  /*1010*/  IMAD.U32 R15, R0, 0x10000, RZ ;  /* 0x00010000000f7824 */ /* 0x008fe400078e00ff */
[----:B----4-:R-:W-:Y:S02]  /*1020*/  IMAD.U32 R25, R25, 0x10000, RZ ;  /* 0x0001000019197824 */ /* 0x010fe400078e00ff */
[----:B-----5:R-:W-:-:S02]  /*1030*/  IMAD.U32 R2, R34, 0x10000, RZ ;  /* 0x0001000022027824 */ /* 0x020fc400078e00ff */
[----:B------:R-:W-:Y:S01]  /*1040*/  FMUL R0, R28, R25 ;  /* 0x000000191c007220 */ /* 0x000fe20000400000 */
[----:B------:R-:W-:Y:S01]  /*1050*/  IMAD.U32 R17, R17, 0x10000, RZ ;  /* 0x0001000011117824 */ /* 0x000fe200078e00ff */
[----:B------:R-:W-:Y:S01]  /*1060*/  FMUL R2, R2, R27 ;  /* 0x0000001b02027220 */ /* 0x000fe20000400000 */
[----:B------:R-:W-:Y:S02]  /*1070*/  SHF.L.U32 R35, R35, 0x10, RZ ;  /* 0x0000001023237819 */ /* 0x000fe400000006ff */
[----:B------:R-:W-:Y:S01]  /*1080*/  FFMA R17, -R0, R17, RZ ;  /* 0x0000001100117223 */ /* 0x000fe200000001ff */
[----:B------:R-:W-:Y:S02]  /*1090*/  IMAD.U32 R0, R19, 0x10000, RZ ;  /* 0x0001000013007824 */ /* 0x000fe400078e00ff */
[----:B-1----:R-:W-:Y:S01]  /*10a0*/  IMAD.U32 R9, R26, 0x10000, RZ ;  /* 0x000100001a097824 */ /* 0x002fe200078e00ff */
[----:B------:R-:W-:Y:S01]  /*10b0*/  FFMA R35, -R2, R35, RZ ;  /* 0x0000002302237223 */ /* 0x000fe200000001ff */
[----:B--2---:R-:W-:-:S04]  /*10c0*/  IMAD.U32 R36, R36, 0x10000, RZ ;  /* 0x0001000024247824 */ /* 0x004fc800078e00ff */
[----:B------:R-:W-:Y:S01]  /*10d0*/  FMUL R36, R36, R27 ;  /* 0x0000001b24247220 */ /* 0x000fe20000400000 */
[----:B------:R-:W-:Y:S01]  /*10e0*/  IMAD.U32 R13, R13, 0x10000, RZ ;  /* 0x000100000d0d7824 */ /* 0x000fe200078e00ff */
[----:B------:R-:W-:Y:S01]  /*10f0*/  FMUL R5, R28, R15 ;  /* 0x0000000f1c057220 */ /* 0x000fe20000400000 */
[----:B------:R-:W-:Y:S01]  /*1100*/  IMAD.U32 R4, R4, 0x10000, RZ ;  /* 0x0001000004047824 */ /* 0x000fe200078e00ff */
[----:B------:R-:W-:Y:S01]  /*1110*/  FMUL R27, R0, R27 ;  /* 0x0000001b001b7220 */ /* 0x000fe20000400000 */
[----:B------:R-:W-:Y:S01]  /*1120*/  @!P1 FMUL R35, R36, R13 ;  /* 0x0000000d24239220 */ /* 0x000fe20000400000 */
[----:B------:R-:W-:Y:S01]  /*1130*/  FMUL R28, R28, R9 ;  /* 0x000000091c1c7220 */ /* 0x000fe20000400000 */
[----:B------:R-:W-:Y:S01]  /*1140*/  IMAD.U32 R29, R29, 0x10000, RZ ;  /* 0x000100001d1d7824 */ /* 0x000fe200078e00ff */
[----:B------:R-:W-:Y:S01]  /*1150*/  FMUL R4, R4, R27 ;  /* 0x0000001b04047220 */ /* 0x000fe20000400000 */
[----:B------:R-:W-:Y:S01]  /*1160*/  IMAD.U32 R8, R8, 0x10000, RZ ;  /* 0x0001000008087824 */ /* 0x000fe200078e00ff */
[----:B------:R-:W-:Y:S01]  /*1170*/  FMUL R35, R35, R12 ;  /* 0x0000000c23237220 */ /* 0x000fe20000400000 */
[----:B------:R-:W-:-:S02]  /*1180*/  @!P1 FMUL R17, R28, R29 ;  /* 0x0000001d1c119220 */ /* 0x000fc40000400000 */
[----:B------:R-:W-:Y:S01]  /*1190*/  FMUL R8, R8, R5 ;  /* 0x0000000508087220 */ /* 0x000fe20000400000 */
[-C--:B------:R-:W-:Y:S01]  /*11a0*/  FFMA R35, R4, R3.reuse, R35 ;  /* 0x0000000304237223 */ /* 0x080fe20000000023 */
[----:B------:R-:W-:Y:S01]  /*11b0*/  FMUL R17, R17, R12 ;  /* 0x0000000c11117220 */ /* 0x000fe20000400000 */
[----:B------:R-:W-:Y:S02]  /*11c0*/  IMAD.X R5, RZ, RZ, R24, P2 ;  /* 0x000000ffff057224 */ /* 0x000fe400010e0618 */
[----:B------:R-:W-:Y:S01]  /*11d0*/  IMAD.SHL.U32 R4, R16, 0x2, RZ ;  /* 0x0000000210047824 */ /* 0x000fe200078e00ff */
[----:B------:R-:W-:Y:S02]  /*11e0*/  FFMA R8, R8, R3, R17 ;  /* 0x0000000308087223 */ /* 0x000fe40000000011 */
[----:B------:R-:W-:Y:S02]  /*11f0*/  SHF.L.U64.HI R0, R16, 0x1, R5 ;  /* 0x0000000110007819 */ /* 0x000fe40000010205 */
[----:B------:R-:W-:-:S02]  /*1200*/  IADD3 R2, P1, R4, c[0x0][0x188], RZ ;  /* 0x0000620004027a10 */ /* 0x000fc40007f3e0ff */
[----:B------:R-:W-:Y:S02]  /*1210*/  F2FP.BF16.PACK_AB R8, R35, R8 ;  /* 0x000000082308723e */ /* 0x000fe400000010ff */
[----:B------:R-:W-:Y:S02]  /*1220*/  IADD3.X R3, R0, c[0x0][0x18c], RZ, P1, !PT ;  /* 0x0000630000037a10 */ /* 0x000fe40000ffe4ff */
[----:B------:R-:W-:-:S03]  /*1230*/  IADD3 R4, P2, R4, c[0x0][0x190], RZ ;  /* 0x0000640004047a10 */ /* 0x000fc60007f5e0ff */
[----:B------:R0:W-:Y:S01]  /*1240*/  @!P0 STG.E.U16 [R2.64+0x80], R8 ;  /* 0x0000800802008986 */ /* 0x0001e2000c101504 */
[----:B------:R-:W-:Y:S01]  /*1250*/  IADD3.X R5, R0, c[0x0][0x194], RZ, P2, !PT ;  /* 0x0000650000057a10 */ /* 0x000fe200017fe4ff */
[----:B------:R-:W-:Y:S08]  /*1260*/  @P0 EXIT ;  /* 0x000000000000094d */ /* 0x000ff00003800000 */
[----:B0-----:R-:W-:-:S05]  /*1270*/  PRMT R2, R8, 0x7632, R2 ;  /* 0x0000763208027816 */ /* 0x001fca0000000002 */
[----:B------:R-:W-:Y:S01]  /*1280*/  STG.E.U16 [R4.64+0x80], R2 ;  /* 0x0000800204007986 */ /* 0x000fe2000c101504 */
[----:B------:R-:W-:Y:S05]  /*1290*/  EXIT ;  /* 0x000000000000794d */ /* 0x000fea0003800000 */
.L_x_1:
[----:B------:R-:W-:-:S00]  /*12a0*/  BRA `(.L_x_1) ;  /* 0xfffffff000007947 */ /* 0x000fc0000383ffff */
[----:B------:R-:W-:-:S00]  /*12b0*/  NOP ;  /* 0x0000000000007918 */ /* 0x000fc00000000000 */
        /* <DEDUP_REMOVED lines=12> */
.L_x_2:


//--------------------- .nv.global.init           --------------------------
	.section	.nv.global.init,"aw",@progbits
.nv.global.init:
	.type		_$_str,@object
	.size		_$_str,(.L_0 - _$_str)
_$_str:
        /*0000*/ 	.byte	0x5f, 0x5f, 0x43, 0x55, 0x44, 0x41, 0x5f, 0x46, 0x54, 0x5a, 0x00
.L_0:


//--------------------- .nv.shared.triton_red_fused__scaled_dot_product_flash_attention__to_copy_add_mean_mul_pow_rsqrt_2 --------------------------
	.section	.nv.shared.triton_red_fused__scaled_dot_product_flash_attention__to_copy_add_mean_mul_pow_rsqrt_2,"aw",@nobits
	.sectionflags	@""
	.align	16
